	.headerflags	@"EF_CUDA_TEXMODE_UNIFIED EF_CUDA_64BIT_ADDRESS EF_CUDA_ACCELERATORS EF_CUDA_SM90 EF_CUDA_VIRTUAL_SM(EF_CUDA_SM90)"
	.elftype	@"ET_EXEC"


//--------------------- .nv.info                  --------------------------
	.section	.nv.info,"",@"SHT_CUDA_INFO"
	.align	4


	//----- nvinfo : EIATTR_REGCOUNT
	.align		4
        /*0000*/ 	.byte	0x04, 0x2f
        /*0002*/ 	.short	(.L_3 - .L_2)
	.align		4
.L_2:
        /*0004*/ 	.word	index@(triton_poi_fused__native_batch_norm_legit_no_training_mul_sigmoid_104)
        /*0008*/ 	.word	0x00000017


	//----- nvinfo : EIATTR_MIN_STACK_SIZE
	.align		4
.L_3:
        /*000c*/ 	.byte	0x04, 0x12
        /*000e*/ 	.short	(.L_5 - .L_4)
	.align		4
.L_4:
        /*0010*/ 	.word	index@(triton_poi_fused__native_batch_norm_legit_no_training_mul_sigmoid_104)
        /*0014*/ 	.word	0x00000000


	//----- nvinfo : EIATTR_FRAME_SIZE
	.align		4
.L_5:
        /*0018*/ 	.byte	0x04, 0x11
        /*001a*/ 	.short	(.L_7 - .L_6)
	.align		4
.L_6:
        /*001c*/ 	.word	index@(triton_poi_fused__native_batch_norm_legit_no_training_mul_sigmoid_104)
        /*0020*/ 	.word	0x00000000


	//----- nvinfo : EIATTR_MIN_STACK_SIZE
	.align		4
.L_7:
        /*0024*/ 	.byte	0x04, 0x12
        /*0026*/ 	.short	(.L_9 - .L_8)
	.align		4
.L_8:
        /*0028*/ 	.word	index@(triton_poi_fused__native_batch_norm_legit_no_training_mul_sigmoid_104)
        /*002c*/ 	.word	0x00000000
.L_9:


//--------------------- .nv.info.triton_poi_fused__native_batch_norm_legit_no_training_mul_sigmoid_104 --------------------------
	.section	.nv.info.triton_poi_fused__native_batch_norm_legit_no_training_mul_sigmoid_104,"",@"SHT_CUDA_INFO"
	.sectionflags	@""
	.align	4


	//----- nvinfo : EIATTR_CUDA_API_VERSION
	.align		4
        /*0000*/ 	.byte	0x04, 0x37
        /*0002*/ 	.short	(.L_11 - .L_10)
.L_10:
        /*0004*/ 	.word	0x0000007c


	//----- nvinfo : EIATTR_KPARAM_INFO
	.align		4
.L_11:
        /*0008*/ 	.byte	0x04, 0x17
        /*000a*/ 	.short	(.L_13 - .L_12)
.L_12:
        /*000c*/ 	.word	0x00000000
        /*0010*/ 	.short	0x0006
        /*0012*/ 	.short	0x0030
        /*0014*/ 	.byte	0x00, 0xf0, 0x11, 0x00


	//----- nvinfo : EIATTR_KPARAM_INFO
	.align		4
.L_13:
        /*0018*/ 	.byte	0x04, 0x17
        /*001a*/ 	.short	(.L_15 - .L_14)
.L_14:
        /*001c*/ 	.word	0x00000000
        /*0020*/ 	.short	0x0005
        /*0022*/ 	.short	0x0028
        /*0024*/ 	.byte	0x00, 0xf4, 0x21, 0x00


	//----- nvinfo : EIATTR_KPARAM_INFO
	.align		4
.L_15:
        /*0028*/ 	.byte	0x04, 0x17
        /*002a*/ 	.short	(.L_17 - .L_16)
.L_16:
        /*002c*/ 	.word	0x00000000
        /*0030*/ 	.short	0x0004
        /*0032*/ 	.short	0x0020
        /*0034*/ 	.byte	0x00, 0xf4, 0x21, 0x00


	//----- nvinfo : EIATTR_KPARAM_INFO
	.align		4
.L_17:
        /*0038*/ 	.byte	0x04, 0x17
        /*003a*/ 	.short	(.L_19 - .L_18)
.L_18:
        /*003c*/ 	.word	0x00000000
        /*0040*/ 	.short	0x0003
        /*0042*/ 	.short	0x0018
        /*0044*/ 	.byte	0x00, 0xf4, 0x21, 0x00


	//----- nvinfo : EIATTR_KPARAM_INFO
	.align		4
.L_19:
        /*0048*/ 	.byte	0x04, 0x17
        /*004a*/ 	.short	(.L_21 - .L_20)
.L_20:
        /*004c*/ 	.word	0x00000000
        /*0050*/ 	.short	0x0002
        /*0052*/ 	.short	0x0010
        /*0054*/ 	.byte	0x00, 0xf4, 0x21, 0x00


	//----- nvinfo : EIATTR_KPARAM_INFO
	.align		4
.L_21:
        /*0058*/ 	.byte	0x04, 0x17
        /*005a*/ 	.short	(.L_23 - .L_22)
.L_22:
        /*005c*/ 	.word	0x00000000
        /*0060*/ 	.short	0x0001
        /*0062*/ 	.short	0x0008
        /*0064*/ 	.byte	0x00, 0xf4, 0x21, 0x00


	//----- nvinfo : EIATTR_KPARAM_INFO
	.align		4
.L_23:
        /*0068*/ 	.byte	0x04, 0x17
        /*006a*/ 	.short	(.L_25 - .L_24)
.L_24:
        /*006c*/ 	.word	0x00000000
        /*0070*/ 	.short	0x0000
        /*0072*/ 	.short	0x0000
        /*0074*/ 	.byte	0x00, 0xf4, 0x21, 0x00


	//----- nvinfo : EIATTR_SPARSE_MMA_MASK
	.align		4
.L_25:
        /*0078*/ 	.byte	0x03, 0x50
        /*007a*/ 	.short	0x0000


	//----- nvinfo : EIATTR_MAXREG_COUNT
	.align		4
        /*007c*/ 	.byte	0x03, 0x1b
        /*007e*/ 	.short	0x00ff


	//----- nvinfo : EIATTR_EXIT_INSTR_OFFSETS
	.align		4
        /*0080*/ 	.byte	0x04, 0x1c
        /*0082*/ 	.short	(.L_27 - .L_26)


	//   ....[0]....
.L_26:
        /*0084*/ 	.word	0x00000570


	//   ....[1]....
        /*0088*/ 	.word	0x00000590


	//----- nvinfo : EIATTR_REQNTID
	.align		4
.L_27:
        /*008c*/ 	.byte	0x04, 0x10
        /*008e*/ 	.short	(.L_29 - .L_28)
.L_28:
        /*0090*/ 	.word	0x00000080
        /*0094*/ 	.word	0x00000001
        /*0098*/ 	.word	0x00000001


	//----- nvinfo : EIATTR_CBANK_PARAM_SIZE
	.align		4
.L_29:
        /*009c*/ 	.byte	0x03, 0x19
        /*009e*/ 	.short	0x0034


	//----- nvinfo : EIATTR_PARAM_CBANK
	.align		4
        /*00a0*/ 	.byte	0x04, 0x0a
        /*00a2*/ 	.short	(.L_31 - .L_30)
	.align		4
.L_30:
        /*00a4*/ 	.word	index@(.nv.constant0.triton_poi_fused__native_batch_norm_legit_no_training_mul_sigmoid_104)
        /*00a8*/ 	.short	0x0210
        /*00aa*/ 	.short	0x0034


	//----- nvinfo : EIATTR_SW_WAR
	.align		4
.L_31:
        /*00ac*/ 	.byte	0x04, 0x36
        /*00ae*/ 	.short	(.L_33 - .L_32)
.L_32:
        /*00b0*/ 	.word	0x00000008
.L_33:


//--------------------- .nv.callgraph             --------------------------
	.section	.nv.callgraph,"",@"SHT_CUDA_CALLGRAPH"
	.align	4
	.sectionentsize	8
	.align		4
        /*0000*/ 	.word	0x00000000
	.align		4
        /*0004*/ 	.word	0xffffffff
	.align		4
        /*0008*/ 	.word	0x00000000
	.align		4
        /*000c*/ 	.word	0xfffffffe
	.align		4
        /*0010*/ 	.word	0x00000000
	.align		4
        /*0014*/ 	.word	0xfffffffd
	.align		4
        /*0018*/ 	.word	0x00000000
	.align		4
        /*001c*/ 	.word	0xfffffffc


//--------------------- .nv.constant4             --------------------------
	.section	.nv.constant4,"a",@progbits
	.align	8
	.align		8
.nv.constant4:
        /*0000*/ 	.dword	_$_str
	.align		8
        /*0008*/ 	.dword	_$_str_$_2


//--------------------- .text.triton_poi_fused__native_batch_norm_legit_no_training_mul_sigmoid_104 --------------------------
	.section	.text.triton_poi_fused__native_batch_norm_legit_no_training_mul_sigmoid_104,"ax",@progbits
	.align	128
        .global         triton_poi_fused__native_batch_norm_legit_no_training_mul_sigmoid_104
        .type           triton_poi_fused__native_batch_norm_legit_no_training_mul_sigmoid_104,@function
        .size           triton_poi_fused__native_batch_norm_legit_no_training_mul_sigmoid_104,(.L_x_1 - triton_poi_fused__native_batch_norm_legit_no_training_mul_sigmoid_104)
        .other          triton_poi_fused__native_batch_norm_legit_no_training_mul_sigmoid_104,@"STO_CUDA_ENTRY STV_DEFAULT"
triton_poi_fused__native_batch_norm_legit_no_training_mul_sigmoid_104:
.text.triton_poi_fused__native_batch_norm_legit_no_training_mul_sigmoid_104:
[----:B------:R-:W0:Y:S01]  /*0000*/  LDC R1, c[0x0][0x28] ;  /* 0x00000a00ff017b82 */ /* 0x000e220000000800 */
[----:B------:R-:W1:Y:S07]  /*0010*/  S2R R0, SR_TID.X ;  /* 0x0000000000007919 */ /* 0x000e6e0000002100 */
[----:B------:R-:W2:Y:S01]  /*0020*/  LDC.64 R8, c[0x0][0x228] ;  /* 0x00008a00ff087b82 */ /* 0x000ea20000000a00 */
[----:B------:R-:W-:Y:S01]  /*0030*/  ULDC.64 UR4, c[0x0][0x208] ;  /* 0x0000820000047ab9 */ /* 0x000fe20000000a00 */
[----:B------:R-:W3:Y:S06]  /*0040*/  S2R R3, SR_CTAID.X ;  /* 0x0000000000037919 */ /* 0x000eec0000002500 */
[----:B------:R-:W4:Y:S08]  /*0050*/  LDC.64 R14, c[0x0][0x220] ;  /* 0x00008800ff0e7b82 */ /* 0x000f300000000a00 */
[----:B------:R-:W5:Y:S08]  /*0060*/  LDC.64 R12, c[0x0][0x218] ;  /* 0x00008600ff0c7b82 */ /* 0x000f700000000a00 */
[----:B------:R-:W5:Y:S01]  /*0070*/  LDC.64 R16, c[0x0][0x230] ;  /* 0x00008c00ff107b82 */ /* 0x000f620000000a00 */
[----:B-1----:R-:W-:-:S07]  /*0080*/  SHF.L.U32 R0, R0, 0x1, RZ ;  /* 0x0000000100007819 */ /* 0x002fce00000006ff */
[----:B------:R-:W1:Y:S01]  /*0090*/  LDC.64 R18, c[0x0][0x238] ;  /* 0x00008e00ff127b82 */ /* 0x000e620000000a00 */
[----:B------:R-:W-:-:S04]  /*00a0*/  LOP3.LUT R0, R0, 0xfe, RZ, 0xc0, !PT ;  /* 0x000000fe00007812 */ /* 0x000fc800078ec0ff */
[----:B---3--:R-:W-:-:S04]  /*00b0*/  LEA R0, R3, R0, 0x8 ;  /* 0x0000000003007211 */ /* 0x008fc800078e40ff */
[C---:B------:R-:W-:Y:S01]  /*00c0*/  ISETP.GE.AND P0, PT, R0.reuse, 0x4140, PT ;  /* 0x000041400000780c */ /* 0x040fe20003f06270 */
[----:B------:R-:W-:-:S05]  /*00d0*/  IMAD.HI R2, R0, 0x7d8c42b3, RZ ;  /* 0x7d8c42b300027827 */ /* 0x000fca00078e02ff */
[----:B------:R-:W-:-:S04]  /*00e0*/  SHF.R.U32.HI R3, RZ, 0x1f, R2 ;  /* 0x0000001fff037819 */ /* 0x000fc80000011602 */
[----:B------:R-:W-:-:S05]  /*00f0*/  LEA.HI.SX32 R3, R2, R3, 0x17 ;  /* 0x0000000302037211 */ /* 0x000fca00078fbaff */
[----:B------:R-:W-:Y:S01]  /*0100*/  IMAD R11, R3, -0x414, R0 ;  /* 0xfffffbec030b7824 */ /* 0x000fe200078e0200 */
[----:B------:R-:W-:-:S03]  /*0110*/  CS2R R2, SRZ ;  /* 0x0000000000027805 */ /* 0x000fc6000001ff00 */
[----:B--2---:R-:W-:-:S05]  /*0120*/  IMAD.WIDE R8, R11, 0x4, R8 ;  /* 0x000000040b087825 */ /* 0x004fca00078e0208 */
[----:B------:R2:W3:Y:S01]  /*0130*/  @!P0 LDG.E.EL.64 R2, desc[UR4][R8.64] ;  /* 0x0000000408028981 */ /* 0x0004e2000c2e1b00 */
[----:B------:R-:W-:Y:S02]  /*0140*/  CS2R R4, SRZ ;  /* 0x0000000000047805 */ /* 0x000fe4000001ff00 */
[----:B------:R-:W-:Y:S01]  /*0150*/  CS2R R6, SRZ ;  /* 0x0000000000067805 */ /* 0x000fe2000001ff00 */
[----:B----4-:R-:W-:-:S04]  /*0160*/  IMAD.WIDE R14, R11, 0x4, R14 ;  /* 0x000000040b0e7825 */ /* 0x010fc800078e020e */
[----:B-----5:R-:W-:Y:S01]  /*0170*/  IMAD.WIDE R12, R0, 0x4, R12 ;  /* 0x00000004000c7825 */ /* 0x020fe200078e020c */
[----:B------:R4:W5:Y:S01]  /*0180*/  @!P0 LDG.E.EL.64 R4, desc[UR4][R14.64] ;  /* 0x000000040e048981 */ /* 0x000962000c2e1b00 */
[----:B--2---:R-:W-:Y:S02]  /*0190*/  CS2R R8, SRZ ;  /* 0x0000000000087805 */ /* 0x004fe4000001ff00 */
[C---:B0-----:R-:W-:Y:S01]  /*01a0*/  IMAD.WIDE R16, R11.reuse, 0x4, R16 ;  /* 0x000000040b107825 */ /* 0x041fe200078e0210 */
[----:B------:R0:W5:Y:S03]  /*01b0*/  @!P0 LDG.E.64 R6, desc[UR4][R12.64] ;  /* 0x000000040c068981 */ /* 0x000166000c1e1b00 */
[----:B-1----:R-:W-:Y:S01]  /*01c0*/  IMAD.WIDE R18, R11, 0x4, R18 ;  /* 0x000000040b127825 */ /* 0x002fe200078e0212 */
[----:B------:R-:W-:-:S04]  /*01d0*/  CS2R R10, SRZ ;  /* 0x00000000000a7805 */ /* 0x000fc8000001ff00 */
[----:B------:R-:W2:Y:S04]  /*01e0*/  @!P0 LDG.E.EL.64 R8, desc[UR4][R18.64] ;  /* 0x0000000412088981 */ /* 0x000ea8000c2e1b00 */
[----:B------:R-:W2:Y:S01]  /*01f0*/  @!P0 LDG.E.EL.64 R10, desc[UR4][R16.64] ;  /* 0x00000004100a8981 */ /* 0x000ea2000c2e1b00 */
[----:B---3--:R-:W-:Y:S01]  /*0200*/  FADD R2, R2, 9.9999997473787516356e-06 ;  /* 0x3727c5ac02027421 */ /* 0x008fe20000000000 */
[----:B------:R-:W-:-:S03]  /*0210*/  FADD R3, R3, 9.9999997473787516356e-06 ;  /* 0x3727c5ac03037421 */ /* 0x000fc60000000000 */
[----:B------:R-:W1:Y:S08]  /*0220*/  MUFU.SQRT R20, R2 ;  /* 0x0000000200147308 */ /* 0x000e700000002000 */
[----:B----4-:R-:W3:Y:S01]  /*0230*/  MUFU.SQRT R14, R3 ;  /* 0x00000003000e7308 */ /* 0x010ee20000002000 */
[C---:B-1----:R-:W-:Y:S02]  /*0240*/  FSETP.GT.AND P1, PT, R20.reuse, 8.50705917302346158658e+37, PT ;  /* 0x7e8000001400780b */ /* 0x042fe40003f24000 */
[----:B------:R-:W-:-:S02]  /*0250*/  FSETP.GEU.AND P3, PT, R20, 1.175494350822287508e-38, PT ;  /* 0x008000001400780b */ /* 0x000fc40003f6e000 */
[C---:B---3--:R-:W-:Y:S02]  /*0260*/  FSETP.GT.AND P2, PT, R14.reuse, 8.50705917302346158658e+37, PT ;  /* 0x7e8000000e00780b */ /* 0x048fe40003f44000 */
[----:B------:R-:W-:-:S07]  /*0270*/  FSETP.GEU.AND P4, PT, R14, 1.175494350822287508e-38, PT ;  /* 0x008000000e00780b */ /* 0x000fce0003f8e000 */
[----:B------:R-:W-:Y:S01]  /*0280*/  @P1 FMUL R20, R20, 0.25 ;  /* 0x3e80000014141820 */ /* 0x000fe20000400000 */
[----:B------:R-:W-:-:S03]  /*0290*/  HFMA2.MMA R2, -RZ, RZ, 1.625, 0 ;  /* 0x3e800000ff027435 */ /* 0x000fc600000001ff */
[----:B------:R-:W-:Y:S01]  /*02a0*/  @!P3 FMUL R20, R20, 16777216 ;  /* 0x4b8000001414b820 */ /* 0x000fe20000400000 */
[----:B------:R-:W-:-:S05]  /*02b0*/  @P2 FMUL R14, R14, 0.25 ;  /* 0x3e8000000e0e2820 */ /* 0x000fca0000400000 */
[----:B------:R-:W1:Y:S01]  /*02c0*/  MUFU.RCP R20, R20 ;  /* 0x0000001400147308 */ /* 0x000e620000001000 */
[----:B------:R-:W-:Y:S01]  /*02d0*/  @!P4 FMUL R14, R14, 16777216 ;  /* 0x4b8000000e0ec820 */ /* 0x000fe20000400000 */
[----:B------:R-:W-:-:S06]  /*02e0*/  FSEL R3, R2, 1, P1 ;  /* 0x3f80000002037808 */ /* 0x000fcc0000800000 */
[----:B------:R-:W3:Y:S01]  /*02f0*/  MUFU.RCP R14, R14 ;  /* 0x0000000e000e7308 */ /* 0x000ee20000001000 */
[----:B------:R-:W-:Y:S01]  /*0300*/  @!P3 FMUL R3, R3, 16777216 ;  /* 0x4b8000000303b820 */ /* 0x000fe20000400000 */
[----:B0-----:R-:W-:Y:S01]  /*0310*/  FSEL R13, R2, 1, P2 ;  /* 0x3f800000020d7808 */ /* 0x001fe20001000000 */
[----:B-----5:R-:W-:Y:S02]  /*0320*/  FADD R4, -R4, R6 ;  /* 0x0000000604047221 */ /* 0x020fe40000000100 */
[----:B-1----:R-:W-:Y:S02]  /*0330*/  FMUL R3, R20, R3 ;  /* 0x0000000314037220 */ /* 0x002fe40000400000 */
[----:B------:R-:W-:Y:S01]  /*0340*/  @!P4 FMUL R13, R13, 16777216 ;  /* 0x4b8000000d0dc820 */ /* 0x000fe20000400000 */
[----:B------:R-:W-:Y:S01]  /*0350*/  FADD R5, -R5, R7 ;  /* 0x0000000705057221 */ /* 0x000fe20000000100 */
[----:B------:R-:W-:Y:S02]  /*0360*/  FMUL R3, R4, R3 ;  /* 0x0000000304037220 */ /* 0x000fe40000400000 */
[----:B---3--:R-:W-:-:S02]  /*0370*/  FMUL R4, R14, R13 ;  /* 0x0000000d0e047220 */ /* 0x008fc40000400000 */
[----:B--2---:R-:W-:Y:S02]  /*0380*/  FFMA R8, R3, R10, R8 ;  /* 0x0000000a03087223 */ /* 0x004fe40000000008 */
[----:B------:R-:W-:Y:S02]  /*0390*/  FMUL R4, R5, R4 ;  /* 0x0000000405047220 */ /* 0x000fe40000400000 */
[----:B------:R-:W-:Y:S02]  /*03a0*/  FADD R3, RZ, -R8 ;  /* 0x80000008ff037221 */ /* 0x000fe40000000000 */
[----:B------:R-:W-:Y:S02]  /*03b0*/  FFMA R9, R4, R11, R9 ;  /* 0x0000000b04097223 */ /* 0x000fe40000000009 */
[----:B------:R-:W-:Y:S02]  /*03c0*/  FMUL R4, R3, 1.4426950216293334961 ;  /* 0x3fb8aa3b03047820 */ /* 0x000fe40000400000 */
[----:B------:R-:W-:-:S04]  /*03d0*/  FADD R3, RZ, -R9 ;  /* 0x80000009ff037221 */ /* 0x000fc80000000000 */
[----:B------:R-:W-:Y:S01]  /*03e0*/  FMUL R6, R3, 1.4426950216293334961 ;  /* 0x3fb8aa3b03067820 */ /* 0x000fe20000400000 */
[----:B------:R-:W-:-:S04]  /*03f0*/  FSETP.GEU.AND P1, PT, R4, -126, PT ;  /* 0xc2fc00000400780b */ /* 0x000fc80003f2e000 */
[----:B------:R-:W-:-:S09]  /*0400*/  FSETP.GEU.AND P2, PT, R6, -126, PT ;  /* 0xc2fc00000600780b */ /* 0x000fd20003f4e000 */
[----:B------:R-:W-:-:S04]  /*0410*/  @!P1 FMUL R4, R4, 0.5 ;  /* 0x3f00000004049820 */ /* 0x000fc80000400000 */
[----:B------:R-:W-:Y:S01]  /*0420*/  @!P2 FMUL R6, R6, 0.5 ;  /* 0x3f0000000606a820 */ /* 0x000fe20000400000 */
[----:B------:R-:W0:Y:S08]  /*0430*/  MUFU.EX2 R3, R4 ;  /* 0x0000000400037308 */ /* 0x000e300000000800 */
[----:B------:R-:W1:Y:S01]  /*0440*/  MUFU.EX2 R5, R6 ;  /* 0x0000000600057308 */ /* 0x000e620000000800 */
[----:B0-----:R-:W-:-:S04]  /*0450*/  @!P1 FMUL R3, R3, R3 ;  /* 0x0000000303039220 */ /* 0x001fc80000400000 */
[----:B------:R-:W-:Y:S01]  /*0460*/  FADD R7, R3, 1 ;  /* 0x3f80000003077421 */ /* 0x000fe20000000000 */
[----:B-1----:R-:W-:-:S04]  /*0470*/  @!P2 FMUL R5, R5, R5 ;  /* 0x000000050505a220 */ /* 0x002fc80000400000 */
[----:B------:R-:W-:Y:S01]  /*0480*/  FADD R10, R5, 1 ;  /* 0x3f800000050a7421 */ /* 0x000fe20000000000 */
[----:B------:R-:W-:Y:S01]  /*0490*/  FSETP.GT.AND P1, PT, R7, 8.50705917302346158658e+37, PT ;  /* 0x7e8000000700780b */ /* 0x000fe20003f24000 */
[----:B------:R-:W0:Y:S03]  /*04a0*/  LDC.64 R4, c[0x0][0x210] ;  /* 0x00008400ff047b82 */ /* 0x000e260000000a00 */
[----:B------:R-:W-:-:S09]  /*04b0*/  FSETP.GT.AND P2, PT, R10, 8.50705917302346158658e+37, PT ;  /* 0x7e8000000a00780b */ /* 0x000fd20003f44000 */
[----:B------:R-:W-:-:S04]  /*04c0*/  @P1 FMUL R7, R7, 0.25 ;  /* 0x3e80000007071820 */ /* 0x000fc80000400000 */
[----:B------:R-:W-:Y:S02]  /*04d0*/  @P2 FMUL R10, R10, 0.25 ;  /* 0x3e8000000a0a2820 */ /* 0x000fe40000400000 */
[----:B------:R-:W1:Y:S08]  /*04e0*/  MUFU.RCP R7, R7 ;  /* 0x0000000700077308 */ /* 0x000e700000001000 */
[----:B------:R-:W2:Y:S01]  /*04f0*/  MUFU.RCP R10, R10 ;  /* 0x0000000a000a7308 */ /* 0x000ea20000001000 */
[----:B------:R-:W-:-:S02]  /*0500*/  FSEL R6, R2, 1, P1 ;  /* 0x3f80000002067808 */ /* 0x000fc40000800000 */
[----:B------:R-:W-:-:S03]  /*0510*/  FSEL R3, R2, 1, P2 ;  /* 0x3f80000002037808 */ /* 0x000fc60001000000 */
[----:B-1----:R-:W-:-:S04]  /*0520*/  FMUL R11, R7, R6 ;  /* 0x00000006070b7220 */ /* 0x002fc80000400000 */
[----:B------:R-:W-:Y:S01]  /*0530*/  FMUL R8, R8, R11 ;  /* 0x0000000b08087220 */ /* 0x000fe20000400000 */
[----:B--2---:R-:W-:Y:S01]  /*0540*/  FMUL R6, R10, R3 ;  /* 0x000000030a067220 */ /* 0x004fe20000400000 */
[----:B0-----:R-:W-:-:S04]  /*0550*/  IMAD.WIDE R2, R0, 0x4, R4 ;  /* 0x0000000400027825 */ /* 0x001fc800078e0204 */
[----:B------:R-:W-:Y:S01]  /*0560*/  FMUL R9, R9, R6 ;  /* 0x0000000609097220 */ /* 0x000fe20000400000 */
[----:B------:R-:W-:Y:S06]  /*0570*/  @P0 EXIT ;  /* 0x000000000000094d */ /* 0x000fec0003800000 */
[----:B------:R-:W-:Y:S01]  /*0580*/  STG.E.64 desc[UR4][R2.64], R8 ;  /* 0x0000000802007986 */ /* 0x000fe2000c101b04 */
[----:B------:R-:W-:Y:S05]  /*0590*/  EXIT ;  /* 0x000000000000794d */ /* 0x000fea0003800000 */
.L_x_0:
[----:B------:R-:W-:-:S00]  /*05a0*/  BRA `(.L_x_0) ;  /* 0xfffffffc00fc7947 */ /* 0x000fc0000383ffff */
[----:B------:R-:W-:-:S00]  /*05b0*/  NOP ;  /* 0x0000000000007918 */ /* 0x000fc00000000000 */
        /* <DEDUP_REMOVED lines=12> */
.L_x_1:


//--------------------- .nv.global.init           --------------------------
	.section	.nv.global.init,"aw",@progbits
.nv.global.init:
	.type		_$_str,@object
	.size		_$_str,(_$_str_$_2 - _$_str)
_$_str:
        /*0000*/ 	.byte	0x5f, 0x5f, 0x43, 0x55, 0x44, 0x41, 0x5f, 0x46, 0x54, 0x5a, 0x00
	.type		_$_str_$_2,@object
	.size		_$_str_$_2,(.L_1 - _$_str_$_2)
_$_str_$_2:
        /*000b*/ 	.byte	0x5f, 0x5f, 0x43, 0x55, 0x44, 0x41, 0x5f, 0x50, 0x52, 0x45, 0x43, 0x5f, 0x53, 0x51, 0x52, 0x54
        /*001b*/ 	.byte	0x00
.L_1:


//--------------------- .nv.constant0.triton_poi_fused__native_batch_norm_legit_no_training_mul_sigmoid_104 --------------------------
	.section	.nv.constant0.triton_poi_fused__native_batch_norm_legit_no_training_mul_sigmoid_104,"a",@progbits
	.sectionflags	@""
	.align	4
.nv.constant0.triton_poi_fused__native_batch_norm_legit_no_training_mul_sigmoid_104:
	.zero		580
